//
// Generated by NVIDIA NVVM Compiler
//
// Compiler Build ID: CL-36424714
// Cuda compilation tools, release 13.0, V13.0.88
// Based on NVVM 20.0.0
//

.version 9.0
.target sm_100
.address_size 64

	// .globl	_Z11long_kernelv

.visible .entry _Z11long_kernelv()
{
	.reg .b32 	%r<101>;

	mov.b32 	%r100, 1000000;
	// begin inline asm
	nanosleep.u32 %r100;
	// end inline asm
	// begin inline asm
	nanosleep.u32 %r100;
	// end inline asm
	// begin inline asm
	nanosleep.u32 %r100;
	// end inline asm
	// begin inline asm
	nanosleep.u32 %r100;
	// end inline asm
	// begin inline asm
	nanosleep.u32 %r100;
	// end inline asm
	// begin inline asm
	nanosleep.u32 %r100;
	// end inline asm
	// begin inline asm
	nanosleep.u32 %r100;
	// end inline asm
	// begin inline asm
	nanosleep.u32 %r100;
	// end inline asm
	// begin inline asm
	nanosleep.u32 %r100;
	// end inline asm
	// begin inline asm
	nanosleep.u32 %r100;
	// end inline asm
	// begin inline asm
	nanosleep.u32 %r100;
	// end inline asm
	// begin inline asm
	nanosleep.u32 %r100;
	// end inline asm
	// begin inline asm
	nanosleep.u32 %r100;
	// end inline asm
	// begin inline asm
	nanosleep.u32 %r100;
	// end inline asm
	// begin inline asm
	nanosleep.u32 %r100;
	// end inline asm
	// begin inline asm
	nanosleep.u32 %r100;
	// end inline asm
	// begin inline asm
	nanosleep.u32 %r100;
	// end inline asm
	// begin inline asm
	nanosleep.u32 %r100;
	// end inline asm
	// begin inline asm
	nanosleep.u32 %r100;
	// end inline asm
	// begin inline asm
	nanosleep.u32 %r100;
	// end inline asm
	// begin inline asm
	nanosleep.u32 %r100;
	// end inline asm
	// begin inline asm
	nanosleep.u32 %r100;
	// end inline asm
	// begin inline asm
	nanosleep.u32 %r100;
	// end inline asm
	// begin inline asm
	nanosleep.u32 %r100;
	// end inline asm
	// begin inline asm
	nanosleep.u32 %r100;
	// end inline asm
	// begin inline asm
	nanosleep.u32 %r100;
	// end inline asm
	// begin inline asm
	nanosleep.u32 %r100;
	// end inline asm
	// begin inline asm
	nanosleep.u32 %r100;
	// end inline asm
	// begin inline asm
	nanosleep.u32 %r100;
	// end inline asm
	// begin inline asm
	nanosleep.u32 %r100;
	// end inline asm
	// begin inline asm
	nanosleep.u32 %r100;
	// end inline asm
	// begin inline asm
	nanosleep.u32 %r100;
	// end inline asm
	// begin inline asm
	nanosleep.u32 %r100;
	// end inline asm
	// begin inline asm
	nanosleep.u32 %r100;
	// end inline asm
	// begin inline asm
	nanosleep.u32 %r100;
	// end inline asm
	// begin inline asm
	nanosleep.u32 %r100;
	// end inline asm
	// begin inline asm
	nanosleep.u32 %r100;
	// end inline asm
	// begin inline asm
	nanosleep.u32 %r100;
	// end inline asm
	// begin inline asm
	nanosleep.u32 %r100;
	// end inline asm
	// begin inline asm
	nanosleep.u32 %r100;
	// end inline asm
	// begin inline asm
	nanosleep.u32 %r100;
	// end inline asm
	// begin inline asm
	nanosleep.u32 %r100;
	// end inline asm
	// begin inline asm
	nanosleep.u32 %r100;
	// end inline asm
	// begin inline asm
	nanosleep.u32 %r100;
	// end inline asm
	// begin inline asm
	nanosleep.u32 %r100;
	// end inline asm
	// begin inline asm
	nanosleep.u32 %r100;
	// end inline asm
	// begin inline asm
	nanosleep.u32 %r100;
	// end inline asm
	// begin inline asm
	nanosleep.u32 %r100;
	// end inline asm
	// begin inline asm
	nanosleep.u32 %r100;
	// end inline asm
	// begin inline asm
	nanosleep.u32 %r100;
	// end inline asm
	// begin inline asm
	nanosleep.u32 %r100;
	// end inline asm
	// begin inline asm
	nanosleep.u32 %r100;
	// end inline asm
	// begin inline asm
	nanosleep.u32 %r100;
	// end inline asm
	// begin inline asm
	nanosleep.u32 %r100;
	// end inline asm
	// begin inline asm
	nanosleep.u32 %r100;
	// end inline asm
	// begin inline asm
	nanosleep.u32 %r100;
	// end inline asm
	// begin inline asm
	nanosleep.u32 %r100;
	// end inline asm
	// begin inline asm
	nanosleep.u32 %r100;
	// end inline asm
	// begin inline asm
	nanosleep.u32 %r100;
	// end inline asm
	// begin inline asm
	nanosleep.u32 %r100;
	// end inline asm
	// begin inline asm
	nanosleep.u32 %r100;
	// end inline asm
	// begin inline asm
	nanosleep.u32 %r100;
	// end inline asm
	// begin inline asm
	nanosleep.u32 %r100;
	// end inline asm
	// begin inline asm
	nanosleep.u32 %r100;
	// end inline asm
	// begin inline asm
	nanosleep.u32 %r100;
	// end inline asm
	// begin inline asm
	nanosleep.u32 %r100;
	// end inline asm
	// begin inline asm
	nanosleep.u32 %r100;
	// end inline asm
	// begin inline asm
	nanosleep.u32 %r100;
	// end inline asm
	// begin inline asm
	nanosleep.u32 %r100;
	// end inline asm
	// begin inline asm
	nanosleep.u32 %r100;
	// end inline asm
	// begin inline asm
	nanosleep.u32 %r100;
	// end inline asm
	// begin inline asm
	nanosleep.u32 %r100;
	// end inline asm
	// begin inline asm
	nanosleep.u32 %r100;
	// end inline asm
	// begin inline asm
	nanosleep.u32 %r100;
	// end inline asm
	// begin inline asm
	nanosleep.u32 %r100;
	// end inline asm
	// begin inline asm
	nanosleep.u32 %r100;
	// end inline asm
	// begin inline asm
	nanosleep.u32 %r100;
	// end inline asm
	// begin inline asm
	nanosleep.u32 %r100;
	// end inline asm
	// begin inline asm
	nanosleep.u32 %r100;
	// end inline asm
	// begin inline asm
	nanosleep.u32 %r100;
	// end inline asm
	// begin inline asm
	nanosleep.u32 %r100;
	// end inline asm
	// begin inline asm
	nanosleep.u32 %r100;
	// end inline asm
	// begin inline asm
	nanosleep.u32 %r100;
	// end inline asm
	// begin inline asm
	nanosleep.u32 %r100;
	// end inline asm
	// begin inline asm
	nanosleep.u32 %r100;
	// end inline asm
	// begin inline asm
	nanosleep.u32 %r100;
	// end inline asm
	// begin inline asm
	nanosleep.u32 %r100;
	// end inline asm
	// begin inline asm
	nanosleep.u32 %r100;
	// end inline asm
	// begin inline asm
	nanosleep.u32 %r100;
	// end inline asm
	// begin inline asm
	nanosleep.u32 %r100;
	// end inline asm
	// begin inline asm
	nanosleep.u32 %r100;
	// end inline asm
	// begin inline asm
	nanosleep.u32 %r100;
	// end inline asm
	// begin inline asm
	nanosleep.u32 %r100;
	// end inline asm
	// begin inline asm
	nanosleep.u32 %r100;
	// end inline asm
	// begin inline asm
	nanosleep.u32 %r100;
	// end inline asm
	// begin inline asm
	nanosleep.u32 %r100;
	// end inline asm
	// begin inline asm
	nanosleep.u32 %r100;
	// end inline asm
	// begin inline asm
	nanosleep.u32 %r100;
	// end inline asm
	// begin inline asm
	nanosleep.u32 %r100;
	// end inline asm
	// begin inline asm
	nanosleep.u32 %r100;
	// end inline asm
	ret;

}


// ===== COMPILED SASS (sm_100) =====

	.target	sm_100

	.elftype	@"ET_EXEC"


//--------------------- .note.nv.tkinfo           --------------------------
	.section	.note.nv.tkinfo,"",@"SHT_NOTE"
	.sectionflags	@"SHF_NOTE_NV_TKINFO"
	.tkinfo
        /*0018*/ 	.word	0x00000002
        /*0030*/ 	.string	""
        /*0030*/ 	.string	"ptxas"
        /*0030*/ 	.string	"Cuda compilation tools, release 13.0, V13.0.88"
        /*0030*/ 	.string	"Build cuda_13.0.r13.0/compiler.36424714_0"
        /*0030*/ 	.string	"-arch sm_100 -m 64 "



//--------------------- .note.nv.cuinfo           --------------------------
	.section	.note.nv.cuinfo,"",@"SHT_NOTE"
	.sectionflags	@"SHF_NOTE_NV_CUINFO"
        /*0018*/ 	.short	0x0002
        /*001a*/ 	.short	0x0064
        /*001c*/ 	.short	0x0082
	.zero		2


//--------------------- .nv.info                  --------------------------
	.section	.nv.info,"",@"SHT_CUDA_INFO"
	.align	4


	//----- nvinfo : EIATTR_REGCOUNT
	.align		4
        /*0000*/ 	.byte	0x04, 0x2f
        /*0002*/ 	.short	(.L_1 - .L_0)
	.align		4
.L_0:
        /*0004*/ 	.word	index@(_Z11long_kernelv)
        /*0008*/ 	.word	0x00000004


	//----- nvinfo : EIATTR_FRAME_SIZE
	.align		4
.L_1:
        /*000c*/ 	.byte	0x04, 0x11
        /*000e*/ 	.short	(.L_3 - .L_2)
	.align		4
.L_2:
        /*0010*/ 	.word	index@(_Z11long_kernelv)
        /*0014*/ 	.word	0x00000000


	//----- nvinfo : EIATTR_MIN_STACK_SIZE
	.align		4
.L_3:
        /*0018*/ 	.byte	0x04, 0x12
        /*001a*/ 	.short	(.L_5 - .L_4)
	.align		4
.L_4:
        /*001c*/ 	.word	index@(_Z11long_kernelv)
        /*0020*/ 	.word	0x00000000
.L_5:


//--------------------- .nv.compat                --------------------------
	.section	.nv.compat,"",@"SHT_CUDA_COMPAT_INFO"
	.align	4
        /*0000*/ 	.byte	0x02, 0x09, 0x00, 0x00, 0x02, 0x02, 0x01, 0x00, 0x02, 0x05, 0x05, 0x00, 0x03, 0x07, 0x01, 0x01
        /*0010*/ 	.byte	0x02, 0x03, 0x00, 0x00, 0x02, 0x06, 0x01, 0x00, 0x04, 0x0b, 0x08, 0x00, 0x09, 0x00, 0x00, 0x00
        /*0020*/ 	.byte	0x00, 0x00, 0x00, 0x00


//--------------------- .nv.info._Z11long_kernelv --------------------------
	.section	.nv.info._Z11long_kernelv,"",@"SHT_CUDA_INFO"
	.sectionflags	@""
	.align	4


	//----- nvinfo : EIATTR_CUDA_API_VERSION
	.align		4
        /*0000*/ 	.byte	0x04, 0x37
        /*0002*/ 	.short	(.L_7 - .L_6)
.L_6:
        /*0004*/ 	.word	0x00000082


	//----- nvinfo : EIATTR_SPARSE_MMA_MASK
	.align		4
.L_7:
        /*0008*/ 	.byte	0x03, 0x50
        /*000a*/ 	.short	0x0000


	//----- nvinfo : EIATTR_MAXREG_COUNT
	.align		4
        /*000c*/ 	.byte	0x03, 0x1b
        /*000e*/ 	.short	0x00ff


	//----- nvinfo : EIATTR_MERCURY_ISA_VERSION
	.align		4
        /*0010*/ 	.byte	0x03, 0x5f
        /*0012*/ 	.short	0x0101


	//----- nvinfo : EIATTR_VRC_CTA_INIT_COUNT
	.align		4
        /*0014*/ 	.byte	0x02, 0x4a
	.zero		1
	.zero		1


	//----- nvinfo : EIATTR_EXIT_INSTR_OFFSETS
	.align		4
        /*0018*/ 	.byte	0x04, 0x1c
        /*001a*/ 	.short	(.L_9 - .L_8)


	//   ....[0]....
.L_8:
        /*001c*/ 	.word	0x00000650


	//----- nvinfo : EIATTR_SW_WAR
	.align		4
.L_9:
        /*0020*/ 	.byte	0x04, 0x36
        /*0022*/ 	.short	(.L_11 - .L_10)
.L_10:
        /*0024*/ 	.word	0x00000008
.L_11:


//--------------------- .nv.callgraph             --------------------------
	.section	.nv.callgraph,"",@"SHT_CUDA_CALLGRAPH"
	.align	4
	.sectionentsize	8
	.align		4
        /*0000*/ 	.word	0x00000000
	.align		4
        /*0004*/ 	.word	0xffffffff
	.align		4
        /*0008*/ 	.word	0x00000000
	.align		4
        /*000c*/ 	.word	0xfffffffe
	.align		4
        /*0010*/ 	.word	0x00000000
	.align		4
        /*0014*/ 	.word	0xfffffffd
	.align		4
        /*0018*/ 	.word	0x00000000
	.align		4
        /*001c*/ 	.word	0xfffffffc


//--------------------- .text._Z11long_kernelv    --------------------------
	.section	.text._Z11long_kernelv,"ax",@progbits
	.align	128
        .global         _Z11long_kernelv
        .type           _Z11long_kernelv,@function
        .size           _Z11long_kernelv,(.L_x_1 - _Z11long_kernelv)
        .other          _Z11long_kernelv,@"STO_CUDA_ENTRY STV_DEFAULT"
_Z11long_kernelv:
.text._Z11long_kernelv:
[----:B------:R-:W-:Y:S01]  /*0000*/  LDC R1, c[0x0][0x37c] ;  /* 0x0000df00ff017b82 */ /* 0x000fe20000000800 */
[----:B------:R-:W-:Y:S08]  /*0010*/  NANOSLEEP 0xf4240 ;  /* 0x000f42400000795d */ /* 0x000ff00003800000 */
        /* <DEDUP_REMOVED lines=98> */
[----:B------:R-:W-:Y:S05]  /*0640*/  NANOSLEEP 0xf4240 ;  /* 0x000f42400000795d */ /* 0x000fea0003800000 */
[----:B------:R-:W-:Y:S05]  /*0650*/  EXIT ;  /* 0x000000000000794d */ /* 0x000fea0003800000 */
.L_x_0:
[----:B------:R-:W-:-:S00]  /*0660*/  BRA `(.L_x_0) ;  /* 0xfffffffc00fc7947 */ /* 0x000fc0000383ffff */
[----:B------:R-:W-:-:S00]  /*0670*/  NOP ;  /* 0x0000000000007918 */ /* 0x000fc00000000000 */
        /* <DEDUP_REMOVED lines=8> */
.L_x_1:


//--------------------- .nv.shared.reserved.0     --------------------------
	.section	.nv.shared.reserved.0,"aw",@nobits
	.weak		__nv_reservedSMEM_offset_0_alias
	.size		__nv_reservedSMEM_offset_0_alias, 0, 64
	.other		__nv_reservedSMEM_offset_0_alias,@"STO_CUDA_RESERVED_SHARED STV_DEFAULT"
__nv_reservedSMEM_offset_0_alias:
	.zero		0
	.zero		64


//--------------------- .nv.constant0._Z11long_kernelv --------------------------
	.section	.nv.constant0._Z11long_kernelv,"a",@progbits
	.sectionflags	@""
	.align	4
.nv.constant0._Z11long_kernelv:
	.zero		896


//--------------------- SYMBOLS --------------------------

	.type		.nv.reservedSmem.offset0,@object
	.size		.nv.reservedSmem.offset0,0x4
